//
// Generated by NVIDIA NVVM Compiler
//
// Compiler Build ID: CL-36424714
// Cuda compilation tools, release 13.0, V13.0.88
// Based on NVVM 20.0.0
//

.version 9.0
.target sm_100
.address_size 64

	// .globl	_Z10testKernelPfS_S_ii

.visible .entry _Z10testKernelPfS_S_ii(
	.param .u64 .ptr .align 1 _Z10testKernelPfS_S_ii_param_0,
	.param .u64 .ptr .align 1 _Z10testKernelPfS_S_ii_param_1,
	.param .u64 .ptr .align 1 _Z10testKernelPfS_S_ii_param_2,
	.param .u32 _Z10testKernelPfS_S_ii_param_3,
	.param .u32 _Z10testKernelPfS_S_ii_param_4
)
{
	.reg .pred 	%p<2>;
	.reg .b32 	%r<8>;
	.reg .b32 	%f<4>;
	.reg .b64 	%rd<12>;

	ld.param.u64 	%rd1, [_Z10testKernelPfS_S_ii_param_0];
	ld.param.u64 	%rd2, [_Z10testKernelPfS_S_ii_param_1];
	ld.param.u64 	%rd3, [_Z10testKernelPfS_S_ii_param_2];
	ld.param.u32 	%r3, [_Z10testKernelPfS_S_ii_param_3];
	ld.param.u32 	%r4, [_Z10testKernelPfS_S_ii_param_4];
	mov.u32 	%r5, %ctaid.x;
	mov.u32 	%r6, %ntid.x;
	mov.u32 	%r7, %tid.x;
	mad.lo.s32 	%r1, %r5, %r6, %r7;
	add.s32 	%r2, %r4, %r1;
	setp.ge.s32 	%p1, %r2, %r3;
	@%p1 bra 	$L__BB0_2;
	cvta.to.global.u64 	%rd4, %rd1;
	cvta.to.global.u64 	%rd5, %rd2;
	cvta.to.global.u64 	%rd6, %rd3;
	mul.wide.s32 	%rd7, %r2, 4;
	add.s64 	%rd8, %rd4, %rd7;
	ld.global.f32 	%f1, [%rd8];
	add.s64 	%rd9, %rd5, %rd7;
	ld.global.f32 	%f2, [%rd9];
	add.f32 	%f3, %f1, %f2;
	mul.wide.s32 	%rd10, %r1, 4;
	add.s64 	%rd11, %rd6, %rd10;
	st.global.f32 	[%rd11], %f3;
$L__BB0_2:
	ret;

}


// ===== COMPILED SASS (sm_100) =====

	.target	sm_100

	.elftype	@"ET_EXEC"


//--------------------- .note.nv.tkinfo           --------------------------
	.section	.note.nv.tkinfo,"",@"SHT_NOTE"
	.sectionflags	@"SHF_NOTE_NV_TKINFO"
	.tkinfo
        /*0018*/ 	.word	0x00000002
        /*0030*/ 	.string	""
        /*0030*/ 	.string	"ptxas"
        /*0030*/ 	.string	"Cuda compilation tools, release 13.0, V13.0.88"
        /*0030*/ 	.string	"Build cuda_13.0.r13.0/compiler.36424714_0"
        /*0030*/ 	.string	"-arch sm_100 -m 64 "



//--------------------- .note.nv.cuinfo           --------------------------
	.section	.note.nv.cuinfo,"",@"SHT_NOTE"
	.sectionflags	@"SHF_NOTE_NV_CUINFO"
        /*0018*/ 	.short	0x0002
        /*001a*/ 	.short	0x0064
        /*001c*/ 	.short	0x0082
	.zero		2


//--------------------- .nv.info                  --------------------------
	.section	.nv.info,"",@"SHT_CUDA_INFO"
	.align	4


	//----- nvinfo : EIATTR_REGCOUNT
	.align		4
        /*0000*/ 	.byte	0x04, 0x2f
        /*0002*/ 	.short	(.L_1 - .L_0)
	.align		4
.L_0:
        /*0004*/ 	.word	index@(_Z10testKernelPfS_S_ii)
        /*0008*/ 	.word	0x0000000c


	//----- nvinfo : EIATTR_FRAME_SIZE
	.align		4
.L_1:
        /*000c*/ 	.byte	0x04, 0x11
        /*000e*/ 	.short	(.L_3 - .L_2)
	.align		4
.L_2:
        /*0010*/ 	.word	index@(_Z10testKernelPfS_S_ii)
        /*0014*/ 	.word	0x00000000


	//----- nvinfo : EIATTR_MIN_STACK_SIZE
	.align		4
.L_3:
        /*0018*/ 	.byte	0x04, 0x12
        /*001a*/ 	.short	(.L_5 - .L_4)
	.align		4
.L_4:
        /*001c*/ 	.word	index@(_Z10testKernelPfS_S_ii)
        /*0020*/ 	.word	0x00000000
.L_5:


//--------------------- .nv.compat                --------------------------
	.section	.nv.compat,"",@"SHT_CUDA_COMPAT_INFO"
	.align	4
        /*0000*/ 	.byte	0x02, 0x09, 0x00, 0x00, 0x02, 0x02, 0x01, 0x00, 0x02, 0x05, 0x05, 0x00, 0x03, 0x07, 0x01, 0x01
        /*0010*/ 	.byte	0x02, 0x03, 0x00, 0x00, 0x02, 0x06, 0x01, 0x00, 0x04, 0x0b, 0x08, 0x00, 0x09, 0x00, 0x00, 0x00
        /*0020*/ 	.byte	0x00, 0x00, 0x00, 0x00


//--------------------- .nv.info._Z10testKernelPfS_S_ii --------------------------
	.section	.nv.info._Z10testKernelPfS_S_ii,"",@"SHT_CUDA_INFO"
	.sectionflags	@""
	.align	4


	//----- nvinfo : EIATTR_CUDA_API_VERSION
	.align		4
        /*0000*/ 	.byte	0x04, 0x37
        /*0002*/ 	.short	(.L_7 - .L_6)
.L_6:
        /*0004*/ 	.word	0x00000082


	//----- nvinfo : EIATTR_KPARAM_INFO
	.align		4
.L_7:
        /*0008*/ 	.byte	0x04, 0x17
        /*000a*/ 	.short	(.L_9 - .L_8)
.L_8:
        /*000c*/ 	.word	0x00000000
        /*0010*/ 	.short	0x0004
        /*0012*/ 	.short	0x001c
        /*0014*/ 	.byte	0x00, 0xf0, 0x11, 0x00


	//----- nvinfo : EIATTR_KPARAM_INFO
	.align		4
.L_9:
        /*0018*/ 	.byte	0x04, 0x17
        /*001a*/ 	.short	(.L_11 - .L_10)
.L_10:
        /*001c*/ 	.word	0x00000000
        /*0020*/ 	.short	0x0003
        /*0022*/ 	.short	0x0018
        /*0024*/ 	.byte	0x00, 0xf0, 0x11, 0x00


	//----- nvinfo : EIATTR_KPARAM_INFO
	.align		4
.L_11:
        /*0028*/ 	.byte	0x04, 0x17
        /*002a*/ 	.short	(.L_13 - .L_12)
.L_12:
        /*002c*/ 	.word	0x00000000
        /*0030*/ 	.short	0x0002
        /*0032*/ 	.short	0x0010
        /*0034*/ 	.byte	0x00, 0xf5, 0x21, 0x00


	//----- nvinfo : EIATTR_KPARAM_INFO
	.align		4
.L_13:
        /*0038*/ 	.byte	0x04, 0x17
        /*003a*/ 	.short	(.L_15 - .L_14)
.L_14:
        /*003c*/ 	.word	0x00000000
        /*0040*/ 	.short	0x0001
        /*0042*/ 	.short	0x0008
        /*0044*/ 	.byte	0x00, 0xf5, 0x21, 0x00


	//----- nvinfo : EIATTR_KPARAM_INFO
	.align		4
.L_15:
        /*0048*/ 	.byte	0x04, 0x17
        /*004a*/ 	.short	(.L_17 - .L_16)
.L_16:
        /*004c*/ 	.word	0x00000000
        /*0050*/ 	.short	0x0000
        /*0052*/ 	.short	0x0000
        /*0054*/ 	.byte	0x00, 0xf5, 0x21, 0x00


	//----- nvinfo : EIATTR_SPARSE_MMA_MASK
	.align		4
.L_17:
        /*0058*/ 	.byte	0x03, 0x50
        /*005a*/ 	.short	0x0000


	//----- nvinfo : EIATTR_MAXREG_COUNT
	.align		4
        /*005c*/ 	.byte	0x03, 0x1b
        /*005e*/ 	.short	0x00ff


	//----- nvinfo : EIATTR_MERCURY_ISA_VERSION
	.align		4
        /*0060*/ 	.byte	0x03, 0x5f
        /*0062*/ 	.short	0x0101


	//----- nvinfo : EIATTR_VRC_CTA_INIT_COUNT
	.align		4
        /*0064*/ 	.byte	0x02, 0x4a
	.zero		1
	.zero		1


	//----- nvinfo : EIATTR_EXIT_INSTR_OFFSETS
	.align		4
        /*0068*/ 	.byte	0x04, 0x1c
        /*006a*/ 	.short	(.L_19 - .L_18)


	//   ....[0]....
.L_18:
        /*006c*/ 	.word	0x00000080


	//   ....[1]....
        /*0070*/ 	.word	0x00000140


	//----- nvinfo : EIATTR_CBANK_PARAM_SIZE
	.align		4
.L_19:
        /*0074*/ 	.byte	0x03, 0x19
        /*0076*/ 	.short	0x0020


	//----- nvinfo : EIATTR_PARAM_CBANK
	.align		4
        /*0078*/ 	.byte	0x04, 0x0a
        /*007a*/ 	.short	(.L_21 - .L_20)
	.align		4
.L_20:
        /*007c*/ 	.word	index@(.nv.constant0._Z10testKernelPfS_S_ii)
        /*0080*/ 	.short	0x0380
        /*0082*/ 	.short	0x0020


	//----- nvinfo : EIATTR_SW_WAR
	.align		4
.L_21:
        /*0084*/ 	.byte	0x04, 0x36
        /*0086*/ 	.short	(.L_23 - .L_22)
.L_22:
        /*0088*/ 	.word	0x00000008
.L_23:


//--------------------- .nv.callgraph             --------------------------
	.section	.nv.callgraph,"",@"SHT_CUDA_CALLGRAPH"
	.align	4
	.sectionentsize	8
	.align		4
        /*0000*/ 	.word	0x00000000
	.align		4
        /*0004*/ 	.word	0xffffffff
	.align		4
        /*0008*/ 	.word	0x00000000
	.align		4
        /*000c*/ 	.word	0xfffffffe
	.align		4
        /*0010*/ 	.word	0x00000000
	.align		4
        /*0014*/ 	.word	0xfffffffd
	.align		4
        /*0018*/ 	.word	0x00000000
	.align		4
        /*001c*/ 	.word	0xfffffffc


//--------------------- .text._Z10testKernelPfS_S_ii --------------------------
	.section	.text._Z10testKernelPfS_S_ii,"ax",@progbits
	.align	128
        .global         _Z10testKernelPfS_S_ii
        .type           _Z10testKernelPfS_S_ii,@function
        .size           _Z10testKernelPfS_S_ii,(.L_x_1 - _Z10testKernelPfS_S_ii)
        .other          _Z10testKernelPfS_S_ii,@"STO_CUDA_ENTRY STV_DEFAULT"
_Z10testKernelPfS_S_ii:
.text._Z10testKernelPfS_S_ii:
[----:B------:R-:W-:Y:S01]  /*0000*/  LDC R1, c[0x0][0x37c] ;  /* 0x0000df00ff017b82 */ /* 0x000fe20000000800 */
[----:B------:R-:W0:Y:S07]  /*0010*/  S2R R0, SR_TID.X ;  /* 0x0000000000007919 */ /* 0x000e2e0000002100 */
[----:B------:R-:W0:Y:S01]  /*0020*/  S2UR UR4, SR_CTAID.X ;  /* 0x00000000000479c3 */ /* 0x000e220000002500 */
[----:B------:R-:W1:Y:S07]  /*0030*/  LDCU.64 UR6, c[0x0][0x398] ;  /* 0x00007300ff0677ac */ /* 0x000e6e0008000a00 */
[----:B------:R-:W0:Y:S02]  /*0040*/  LDC R9, c[0x0][0x360] ;  /* 0x0000d800ff097b82 */ /* 0x000e240000000800 */
[----:B0-----:R-:W-:-:S05]  /*0050*/  IMAD R9, R9, UR4, R0 ;  /* 0x0000000409097c24 */ /* 0x001fca000f8e0200 */
[----:B-1----:R-:W-:-:S04]  /*0060*/  IADD3 R7, PT, PT, R9, UR7, RZ ;  /* 0x0000000709077c10 */ /* 0x002fc8000fffe0ff */
[----:B------:R-:W-:-:S13]  /*0070*/  ISETP.GE.AND P0, PT, R7, UR6, PT ;  /* 0x0000000607007c0c */ /* 0x000fda000bf06270 */
[----:B------:R-:W-:Y:S05]  /*0080*/  @P0 EXIT ;  /* 0x000000000000094d */ /* 0x000fea0003800000 */
[----:B------:R-:W0:Y:S01]  /*0090*/  LDC.64 R2, c[0x0][0x380] ;  /* 0x0000e000ff027b82 */ /* 0x000e220000000a00 */
[----:B------:R-:W1:Y:S07]  /*00a0*/  LDCU.64 UR4, c[0x0][0x358] ;  /* 0x00006b00ff0477ac */ /* 0x000e6e0008000a00 */
[----:B------:R-:W2:Y:S01]  /*00b0*/  LDC.64 R4, c[0x0][0x388] ;  /* 0x0000e200ff047b82 */ /* 0x000ea20000000a00 */
[----:B0-----:R-:W-:-:S06]  /*00c0*/  IMAD.WIDE R2, R7, 0x4, R2 ;  /* 0x0000000407027825 */ /* 0x001fcc00078e0202 */
[----:B-1----:R-:W3:Y:S01]  /*00d0*/  LDG.E R2, desc[UR4][R2.64] ;  /* 0x0000000402027981 */ /* 0x002ee2000c1e1900 */
[----:B--2---:R-:W-:Y:S02]  /*00e0*/  IMAD.WIDE R4, R7, 0x4, R4 ;  /* 0x0000000407047825 */ /* 0x004fe400078e0204 */
[----:B------:R-:W0:Y:S04]  /*00f0*/  LDC.64 R6, c[0x0][0x390] ;  /* 0x0000e400ff067b82 */ /* 0x000e280000000a00 */
[----:B------:R-:W3:Y:S01]  /*0100*/  LDG.E R5, desc[UR4][R4.64] ;  /* 0x0000000404057981 */ /* 0x000ee2000c1e1900 */
[----:B0-----:R-:W-:-:S04]  /*0110*/  IMAD.WIDE R6, R9, 0x4, R6 ;  /* 0x0000000409067825 */ /* 0x001fc800078e0206 */
[----:B---3--:R-:W-:-:S05]  /*0120*/  FADD R9, R2, R5 ;  /* 0x0000000502097221 */ /* 0x008fca0000000000 */
[----:B------:R-:W-:Y:S01]  /*0130*/  STG.E desc[UR4][R6.64], R9 ;  /* 0x0000000906007986 */ /* 0x000fe2000c101904 */
[----:B------:R-:W-:Y:S05]  /*0140*/  EXIT ;  /* 0x000000000000794d */ /* 0x000fea0003800000 */
.L_x_0:
[----:B------:R-:W-:-:S00]  /*0150*/  BRA `(.L_x_0) ;  /* 0xfffffffc00fc7947 */ /* 0x000fc0000383ffff */
[----:B------:R-:W-:-:S00]  /*0160*/  NOP ;  /* 0x0000000000007918 */ /* 0x000fc00000000000 */
        /* <DEDUP_REMOVED lines=9> */
.L_x_1:


//--------------------- .nv.shared.reserved.0     --------------------------
	.section	.nv.shared.reserved.0,"aw",@nobits
	.weak		__nv_reservedSMEM_offset_0_alias
	.size		__nv_reservedSMEM_offset_0_alias, 0, 64
	.other		__nv_reservedSMEM_offset_0_alias,@"STO_CUDA_RESERVED_SHARED STV_DEFAULT"
__nv_reservedSMEM_offset_0_alias:
	.zero		0
	.zero		64


//--------------------- .nv.constant0._Z10testKernelPfS_S_ii --------------------------
	.section	.nv.constant0._Z10testKernelPfS_S_ii,"a",@progbits
	.sectionflags	@""
	.align	4
.nv.constant0._Z10testKernelPfS_S_ii:
	.zero		928


//--------------------- SYMBOLS --------------------------

	.type		.nv.reservedSmem.offset0,@object
	.size		.nv.reservedSmem.offset0,0x4
